//
// Generated by NVIDIA NVVM Compiler
//
// Compiler Build ID: CL-36424714
// Cuda compilation tools, release 13.0, V13.0.88
// Based on NVVM 20.0.0
//

.version 9.0
.target sm_100
.address_size 64

	// .globl	_Z7kernel1Pi
.extern .func  (.param .b32 func_retval0) vprintf
(
	.param .b64 vprintf_param_0,
	.param .b64 vprintf_param_1
)
;
.global .align 1 .b8 $str[23] = {75, 101, 114, 110, 101, 108, 32, 49, 32, 101, 120, 101, 99, 117, 116, 105, 110, 103, 46, 46, 46, 10};
.global .align 1 .b8 $str$1[25] = {75, 101, 114, 110, 101, 108, 32, 49, 32, 97, 108, 109, 111, 117, 115, 116, 32, 101, 110, 100, 46, 46, 46, 10};
.global .align 1 .b8 $str$2[23] = {75, 101, 114, 110, 101, 108, 32, 50, 32, 101, 120, 101, 99, 117, 116, 105, 110, 103, 46, 46, 46, 10};
.global .align 1 .b8 $str$3[25] = {75, 101, 114, 110, 101, 108, 32, 50, 32, 97, 108, 109, 111, 117, 115, 116, 32, 101, 110, 100, 46, 46, 46, 10};
.global .align 1 .b8 $str$4[51] = {75, 101, 114, 110, 101, 108, 32, 51, 32, 101, 120, 101, 99, 117, 116, 105, 110, 103, 32, 97, 102, 116, 101, 114, 32, 75, 101, 114, 110, 101, 108, 32, 49, 32, 97, 110, 100, 32, 75, 101, 114, 110, 101, 108, 32, 50, 46, 46, 46, 10};

.visible .entry _Z7kernel1Pi(
	.param .u64 .ptr .align 1 _Z7kernel1Pi_param_0
)
{
	.reg .pred 	%p<3>;
	.reg .b32 	%r<9>;
	.reg .b64 	%rd<7>;

	ld.param.u64 	%rd1, [_Z7kernel1Pi_param_0];
	mov.u32 	%r1, %tid.x;
	setp.eq.s32 	%p1, %r1, 1023;
	@%p1 bra 	$L__BB0_3;
	setp.ne.s32 	%p2, %r1, 0;
	@%p2 bra 	$L__BB0_4;
	cvta.to.global.u64 	%rd4, %rd1;
	mov.b32 	%r6, 0;
	st.global.u32 	[%rd4], %r6;
	mov.u64 	%rd5, $str;
	cvta.global.u64 	%rd6, %rd5;
	{ // callseq 2, 0
	.param .b64 param0;
	st.param.b64 	[param0], %rd6;
	.param .b64 param1;
	st.param.b64 	[param1], 0;
	.param .b32 retval0;
	call.uni (retval0), 
	vprintf, 
	(
	param0, 
	param1
	);
	ld.param.b32 	%r7, [retval0];
	} // callseq 2
	bra.uni 	$L__BB0_4;
$L__BB0_3:
	mov.u64 	%rd2, $str$1;
	cvta.global.u64 	%rd3, %rd2;
	{ // callseq 0, 0
	.param .b64 param0;
	st.param.b64 	[param0], %rd3;
	.param .b64 param1;
	st.param.b64 	[param1], 0;
	.param .b32 retval0;
	call.uni (retval0), 
	vprintf, 
	(
	param0, 
	param1
	);
	ld.param.b32 	%r2, [retval0];
	} // callseq 0
	{ // callseq 1, 0
	.param .b64 param0;
	st.param.b64 	[param0], %rd3;
	.param .b64 param1;
	st.param.b64 	[param1], 0;
	.param .b32 retval0;
	call.uni (retval0), 
	vprintf, 
	(
	param0, 
	param1
	);
	ld.param.b32 	%r4, [retval0];
	} // callseq 1
$L__BB0_4:
	ret;

}
	// .globl	_Z7kernel2Pi
.visible .entry _Z7kernel2Pi(
	.param .u64 .ptr .align 1 _Z7kernel2Pi_param_0
)
{
	.reg .pred 	%p<3>;
	.reg .b32 	%r<7>;
	.reg .b64 	%rd<7>;

	ld.param.u64 	%rd1, [_Z7kernel2Pi_param_0];
	mov.u32 	%r1, %tid.x;
	setp.eq.s32 	%p1, %r1, 1023;
	@%p1 bra 	$L__BB1_3;
	setp.ne.s32 	%p2, %r1, 0;
	@%p2 bra 	$L__BB1_4;
	mov.u64 	%rd5, $str$2;
	cvta.global.u64 	%rd6, %rd5;
	{ // callseq 4, 0
	.param .b64 param0;
	st.param.b64 	[param0], %rd6;
	.param .b64 param1;
	st.param.b64 	[param1], 0;
	.param .b32 retval0;
	call.uni (retval0), 
	vprintf, 
	(
	param0, 
	param1
	);
	ld.param.b32 	%r5, [retval0];
	} // callseq 4
	bra.uni 	$L__BB1_4;
$L__BB1_3:
	cvta.to.global.u64 	%rd2, %rd1;
	mov.b32 	%r2, 1;
	st.global.u32 	[%rd2], %r2;
	mov.u64 	%rd3, $str$3;
	cvta.global.u64 	%rd4, %rd3;
	{ // callseq 3, 0
	.param .b64 param0;
	st.param.b64 	[param0], %rd4;
	.param .b64 param1;
	st.param.b64 	[param1], 0;
	.param .b32 retval0;
	call.uni (retval0), 
	vprintf, 
	(
	param0, 
	param1
	);
	ld.param.b32 	%r3, [retval0];
	} // callseq 3
$L__BB1_4:
	ret;

}
	// .globl	_Z7kernel3v
.visible .entry _Z7kernel3v()
{
	.reg .b32 	%r<3>;
	.reg .b64 	%rd<3>;

	mov.u64 	%rd1, $str$4;
	cvta.global.u64 	%rd2, %rd1;
	{ // callseq 5, 0
	.param .b64 param0;
	st.param.b64 	[param0], %rd2;
	.param .b64 param1;
	st.param.b64 	[param1], 0;
	.param .b32 retval0;
	call.uni (retval0), 
	vprintf, 
	(
	param0, 
	param1
	);
	ld.param.b32 	%r1, [retval0];
	} // callseq 5
	ret;

}


// ===== COMPILED SASS (sm_100) =====

	.target	sm_100

	.elftype	@"ET_EXEC"


//--------------------- .note.nv.tkinfo           --------------------------
	.section	.note.nv.tkinfo,"",@"SHT_NOTE"
	.sectionflags	@"SHF_NOTE_NV_TKINFO"
	.tkinfo
        /*0018*/ 	.word	0x00000002
        /*0030*/ 	.string	""
        /*0030*/ 	.string	"ptxas"
        /*0030*/ 	.string	"Cuda compilation tools, release 13.0, V13.0.88"
        /*0030*/ 	.string	"Build cuda_13.0.r13.0/compiler.36424714_0"
        /*0030*/ 	.string	"-arch sm_100 -m 64 "



//--------------------- .note.nv.cuinfo           --------------------------
	.section	.note.nv.cuinfo,"",@"SHT_NOTE"
	.sectionflags	@"SHF_NOTE_NV_CUINFO"
        /*0018*/ 	.short	0x0002
        /*001a*/ 	.short	0x0064
        /*001c*/ 	.short	0x0082
	.zero		2


//--------------------- .nv.info                  --------------------------
	.section	.nv.info,"",@"SHT_CUDA_INFO"
	.align	4


	//----- nvinfo : EIATTR_REGCOUNT
	.align		4
        /*0000*/ 	.byte	0x04, 0x2f
        /*0002*/ 	.short	(.L_6 - .L_5)
	.align		4
.L_5:
        /*0004*/ 	.word	index@(_Z7kernel1Pi)
        /*0008*/ 	.word	0x00000018


	//----- nvinfo : EIATTR_FRAME_SIZE
	.align		4
.L_6:
        /*000c*/ 	.byte	0x04, 0x11
        /*000e*/ 	.short	(.L_8 - .L_7)
	.align		4
.L_7:
        /*0010*/ 	.word	index@(_Z7kernel1Pi)
        /*0014*/ 	.word	0x00000000


	//----- nvinfo : EIATTR_REGCOUNT
	.align		4
.L_8:
        /*0018*/ 	.byte	0x04, 0x2f
        /*001a*/ 	.short	(.L_10 - .L_9)
	.align		4
.L_9:
        /*001c*/ 	.word	index@(_Z7kernel2Pi)
        /*0020*/ 	.word	0x00000018


	//----- nvinfo : EIATTR_FRAME_SIZE
	.align		4
.L_10:
        /*0024*/ 	.byte	0x04, 0x11
        /*0026*/ 	.short	(.L_12 - .L_11)
	.align		4
.L_11:
        /*0028*/ 	.word	index@(_Z7kernel2Pi)
        /*002c*/ 	.word	0x00000000


	//----- nvinfo : EIATTR_REGCOUNT
	.align		4
.L_12:
        /*0030*/ 	.byte	0x04, 0x2f
        /*0032*/ 	.short	(.L_14 - .L_13)
	.align		4
.L_13:
        /*0034*/ 	.word	index@(_Z7kernel3v)
        /*0038*/ 	.word	0x00000018


	//----- nvinfo : EIATTR_FRAME_SIZE
	.align		4
.L_14:
        /*003c*/ 	.byte	0x04, 0x11
        /*003e*/ 	.short	(.L_16 - .L_15)
	.align		4
.L_15:
        /*0040*/ 	.word	index@(_Z7kernel3v)
        /*0044*/ 	.word	0x00000000


	//----- nvinfo : EIATTR_MIN_STACK_SIZE
	.align		4
.L_16:
        /*0048*/ 	.byte	0x04, 0x12
        /*004a*/ 	.short	(.L_18 - .L_17)
	.align		4
.L_17:
        /*004c*/ 	.word	index@(_Z7kernel3v)
        /*0050*/ 	.word	0x00000000


	//----- nvinfo : EIATTR_MIN_STACK_SIZE
	.align		4
.L_18:
        /*0054*/ 	.byte	0x04, 0x12
        /*0056*/ 	.short	(.L_20 - .L_19)
	.align		4
.L_19:
        /*0058*/ 	.word	index@(_Z7kernel2Pi)
        /*005c*/ 	.word	0x00000000


	//----- nvinfo : EIATTR_MIN_STACK_SIZE
	.align		4
.L_20:
        /*0060*/ 	.byte	0x04, 0x12
        /*0062*/ 	.short	(.L_22 - .L_21)
	.align		4
.L_21:
        /*0064*/ 	.word	index@(_Z7kernel1Pi)
        /*0068*/ 	.word	0x00000000
.L_22:


//--------------------- .nv.compat                --------------------------
	.section	.nv.compat,"",@"SHT_CUDA_COMPAT_INFO"
	.align	4
        /*0000*/ 	.byte	0x02, 0x09, 0x00, 0x00, 0x02, 0x02, 0x01, 0x00, 0x02, 0x05, 0x05, 0x00, 0x03, 0x07, 0x01, 0x01
        /*0010*/ 	.byte	0x02, 0x03, 0x00, 0x00, 0x02, 0x06, 0x01, 0x00, 0x04, 0x0b, 0x08, 0x00, 0x09, 0x00, 0x00, 0x00
        /*0020*/ 	.byte	0x00, 0x00, 0x00, 0x00


//--------------------- .nv.info._Z7kernel3v      --------------------------
	.section	.nv.info._Z7kernel3v,"",@"SHT_CUDA_INFO"
	.sectionflags	@""
	.align	4


	//----- nvinfo : EIATTR_CUDA_API_VERSION
	.align		4
        /*0000*/ 	.byte	0x04, 0x37
        /*0002*/ 	.short	(.L_24 - .L_23)
.L_23:
        /*0004*/ 	.word	0x00000082


	//----- nvinfo : EIATTR_SPARSE_MMA_MASK
	.align		4
.L_24:
        /*0008*/ 	.byte	0x03, 0x50
        /*000a*/ 	.short	0x0000


	//----- nvinfo : EIATTR_MAXREG_COUNT
	.align		4
        /*000c*/ 	.byte	0x03, 0x1b
        /*000e*/ 	.short	0x00ff


	//----- nvinfo : EIATTR_EXTERNS
	.align		4
        /*0010*/ 	.byte	0x04, 0x0f
        /*0012*/ 	.short	(.L_26 - .L_25)


	//   ....[0]....
	.align		4
.L_25:
        /*0014*/ 	.word	index@(vprintf)


	//----- nvinfo : EIATTR_MERCURY_ISA_VERSION
	.align		4
.L_26:
        /*0018*/ 	.byte	0x03, 0x5f
        /*001a*/ 	.short	0x0101


	//----- nvinfo : EIATTR_VRC_CTA_INIT_COUNT
	.align		4
        /*001c*/ 	.byte	0x02, 0x4a
	.zero		1
	.zero		1


	//----- nvinfo : EIATTR_SYSCALL_OFFSETS
	.align		4
        /*0020*/ 	.byte	0x04, 0x46
        /*0022*/ 	.short	(.L_28 - .L_27)


	//   ....[0]....
.L_27:
        /*0024*/ 	.word	0x00000080


	//----- nvinfo : EIATTR_EXIT_INSTR_OFFSETS
	.align		4
.L_28:
        /*0028*/ 	.byte	0x04, 0x1c
        /*002a*/ 	.short	(.L_30 - .L_29)


	//   ....[0]....
.L_29:
        /*002c*/ 	.word	0x00000090


	//----- nvinfo : EIATTR_SW_WAR
	.align		4
.L_30:
        /*0030*/ 	.byte	0x04, 0x36
        /*0032*/ 	.short	(.L_32 - .L_31)
.L_31:
        /*0034*/ 	.word	0x00000008
.L_32:


//--------------------- .nv.info._Z7kernel2Pi     --------------------------
	.section	.nv.info._Z7kernel2Pi,"",@"SHT_CUDA_INFO"
	.sectionflags	@""
	.align	4


	//----- nvinfo : EIATTR_CUDA_API_VERSION
	.align		4
        /*0000*/ 	.byte	0x04, 0x37
        /*0002*/ 	.short	(.L_34 - .L_33)
.L_33:
        /*0004*/ 	.word	0x00000082


	//----- nvinfo : EIATTR_KPARAM_INFO
	.align		4
.L_34:
        /*0008*/ 	.byte	0x04, 0x17
        /*000a*/ 	.short	(.L_36 - .L_35)
.L_35:
        /*000c*/ 	.word	0x00000000
        /*0010*/ 	.short	0x0000
        /*0012*/ 	.short	0x0000
        /*0014*/ 	.byte	0x00, 0xf5, 0x21, 0x00


	//----- nvinfo : EIATTR_SPARSE_MMA_MASK
	.align		4
.L_36:
        /*0018*/ 	.byte	0x03, 0x50
        /*001a*/ 	.short	0x0000


	//----- nvinfo : EIATTR_MAXREG_COUNT
	.align		4
        /*001c*/ 	.byte	0x03, 0x1b
        /*001e*/ 	.short	0x00ff


	//----- nvinfo : EIATTR_EXTERNS
	.align		4
        /*0020*/ 	.byte	0x04, 0x0f
        /*0022*/ 	.short	(.L_38 - .L_37)


	//   ....[0]....
	.align		4
.L_37:
        /*0024*/ 	.word	index@(vprintf)


	//----- nvinfo : EIATTR_MERCURY_ISA_VERSION
	.align		4
.L_38:
        /*0028*/ 	.byte	0x03, 0x5f
        /*002a*/ 	.short	0x0101


	//----- nvinfo : EIATTR_VRC_CTA_INIT_COUNT
	.align		4
        /*002c*/ 	.byte	0x02, 0x4a
	.zero		1
	.zero		1


	//----- nvinfo : EIATTR_SYSCALL_OFFSETS
	.align		4
        /*0030*/ 	.byte	0x04, 0x46
        /*0032*/ 	.short	(.L_40 - .L_39)


	//   ....[0]....
.L_39:
        /*0034*/ 	.word	0x000000e0


	//   ....[1]....
        /*0038*/ 	.word	0x000001a0


	//----- nvinfo : EIATTR_EXIT_INSTR_OFFSETS
	.align		4
.L_40:
        /*003c*/ 	.byte	0x04, 0x1c
        /*003e*/ 	.short	(.L_42 - .L_41)


	//   ....[0]....
.L_41:
        /*0040*/ 	.word	0x00000060


	//   ....[1]....
        /*0044*/ 	.word	0x000000f0


	//   ....[2]....
        /*0048*/ 	.word	0x000001b0


	//----- nvinfo : EIATTR_CRS_STACK_SIZE
	.align		4
.L_42:
        /*004c*/ 	.byte	0x04, 0x1e
        /*004e*/ 	.short	(.L_44 - .L_43)
.L_43:
        /*0050*/ 	.word	0x00000000


	//----- nvinfo : EIATTR_CBANK_PARAM_SIZE
	.align		4
.L_44:
        /*0054*/ 	.byte	0x03, 0x19
        /*0056*/ 	.short	0x0008


	//----- nvinfo : EIATTR_PARAM_CBANK
	.align		4
        /*0058*/ 	.byte	0x04, 0x0a
        /*005a*/ 	.short	(.L_46 - .L_45)
	.align		4
.L_45:
        /*005c*/ 	.word	index@(.nv.constant0._Z7kernel2Pi)
        /*0060*/ 	.short	0x0380
        /*0062*/ 	.short	0x0008


	//----- nvinfo : EIATTR_SW_WAR
	.align		4
.L_46:
        /*0064*/ 	.byte	0x04, 0x36
        /*0066*/ 	.short	(.L_48 - .L_47)
.L_47:
        /*0068*/ 	.word	0x00000008
.L_48:


//--------------------- .nv.info._Z7kernel1Pi     --------------------------
	.section	.nv.info._Z7kernel1Pi,"",@"SHT_CUDA_INFO"
	.sectionflags	@""
	.align	4


	//----- nvinfo : EIATTR_CUDA_API_VERSION
	.align		4
        /*0000*/ 	.byte	0x04, 0x37
        /*0002*/ 	.short	(.L_50 - .L_49)
.L_49:
        /*0004*/ 	.word	0x00000082


	//----- nvinfo : EIATTR_KPARAM_INFO
	.align		4
.L_50:
        /*0008*/ 	.byte	0x04, 0x17
        /*000a*/ 	.short	(.L_52 - .L_51)
.L_51:
        /*000c*/ 	.word	0x00000000
        /*0010*/ 	.short	0x0000
        /*0012*/ 	.short	0x0000
        /*0014*/ 	.byte	0x00, 0xf5, 0x21, 0x00


	//----- nvinfo : EIATTR_SPARSE_MMA_MASK
	.align		4
.L_52:
        /*0018*/ 	.byte	0x03, 0x50
        /*001a*/ 	.short	0x0000


	//----- nvinfo : EIATTR_MAXREG_COUNT
	.align		4
        /*001c*/ 	.byte	0x03, 0x1b
        /*001e*/ 	.short	0x00ff


	//----- nvinfo : EIATTR_EXTERNS
	.align		4
        /*0020*/ 	.byte	0x04, 0x0f
        /*0022*/ 	.short	(.L_54 - .L_53)


	//   ....[0]....
	.align		4
.L_53:
        /*0024*/ 	.word	index@(vprintf)


	//----- nvinfo : EIATTR_MERCURY_ISA_VERSION
	.align		4
.L_54:
        /*0028*/ 	.byte	0x03, 0x5f
        /*002a*/ 	.short	0x0101


	//----- nvinfo : EIATTR_VRC_CTA_INIT_COUNT
	.align		4
        /*002c*/ 	.byte	0x02, 0x4a
	.zero		1
	.zero		1


	//----- nvinfo : EIATTR_SYSCALL_OFFSETS
	.align		4
        /*0030*/ 	.byte	0x04, 0x46
        /*0032*/ 	.short	(.L_56 - .L_55)


	//   ....[0]....
.L_55:
        /*0034*/ 	.word	0x00000100


	//   ....[1]....
        /*0038*/ 	.word	0x00000190


	//   ....[2]....
        /*003c*/ 	.word	0x00000200


	//----- nvinfo : EIATTR_EXIT_INSTR_OFFSETS
	.align		4
.L_56:
        /*0040*/ 	.byte	0x04, 0x1c
        /*0042*/ 	.short	(.L_58 - .L_57)


	//   ....[0]....
.L_57:
        /*0044*/ 	.word	0x00000050


	//   ....[1]....
        /*0048*/ 	.word	0x00000110


	//   ....[2]....
        /*004c*/ 	.word	0x00000210


	//----- nvinfo : EIATTR_CRS_STACK_SIZE
	.align		4
.L_58:
        /*0050*/ 	.byte	0x04, 0x1e
        /*0052*/ 	.short	(.L_60 - .L_59)
.L_59:
        /*0054*/ 	.word	0x00000000


	//----- nvinfo : EIATTR_CBANK_PARAM_SIZE
	.align		4
.L_60:
        /*0058*/ 	.byte	0x03, 0x19
        /*005a*/ 	.short	0x0008


	//----- nvinfo : EIATTR_PARAM_CBANK
	.align		4
        /*005c*/ 	.byte	0x04, 0x0a
        /*005e*/ 	.short	(.L_62 - .L_61)
	.align		4
.L_61:
        /*0060*/ 	.word	index@(.nv.constant0._Z7kernel1Pi)
        /*0064*/ 	.short	0x0380
        /*0066*/ 	.short	0x0008


	//----- nvinfo : EIATTR_SW_WAR
	.align		4
.L_62:
        /*0068*/ 	.byte	0x04, 0x36
        /*006a*/ 	.short	(.L_64 - .L_63)
.L_63:
        /*006c*/ 	.word	0x00000008
.L_64:


//--------------------- .nv.callgraph             --------------------------
	.section	.nv.callgraph,"",@"SHT_CUDA_CALLGRAPH"
	.align	4
	.sectionentsize	8
	.align		4
        /*0000*/ 	.word	0x00000000
	.align		4
        /*0004*/ 	.word	0xffffffff
	.align		4
        /*0008*/ 	.word	index@(_Z7kernel3v)
	.align		4
        /*000c*/ 	.word	index@(vprintf)
	.align		4
        /*0010*/ 	.word	index@(_Z7kernel2Pi)
	.align		4
        /*0014*/ 	.word	index@(vprintf)
	.align		4
        /*0018*/ 	.word	index@(_Z7kernel1Pi)
	.align		4
        /*001c*/ 	.word	index@(vprintf)
	.align		4
        /*0020*/ 	.word	0x00000000
	.align		4
        /*0024*/ 	.word	0xfffffffe
	.align		4
        /*0028*/ 	.word	0x00000000
	.align		4
        /*002c*/ 	.word	0xfffffffd
	.align		4
        /*0030*/ 	.word	0x00000000
	.align		4
        /*0034*/ 	.word	0xfffffffc


//--------------------- .nv.constant4             --------------------------
	.section	.nv.constant4,"a",@progbits
	.align	8
	.align		8
.nv.constant4:
        /*0000*/ 	.dword	vprintf
	.align		8
        /*0008*/ 	.dword	$str
	.align		8
        /*0010*/ 	.dword	$str$1
	.align		8
        /*0018*/ 	.dword	$str$2
	.align		8
        /*0020*/ 	.dword	$str$3
	.align		8
        /*0028*/ 	.dword	$str$4


//--------------------- .text._Z7kernel3v         --------------------------
	.section	.text._Z7kernel3v,"ax",@progbits
	.align	128
        .global         _Z7kernel3v
        .type           _Z7kernel3v,@function
        .size           _Z7kernel3v,(.L_x_11 - _Z7kernel3v)
        .other          _Z7kernel3v,@"STO_CUDA_ENTRY STV_DEFAULT"
_Z7kernel3v:
.text._Z7kernel3v:
[----:B------:R-:W0:Y:S01]  /*0000*/  LDC R1, c[0x0][0x37c] ;  /* 0x0000df00ff017b82 */ /* 0x000e220000000800 */
[----:B------:R-:W-:Y:S01]  /*0010*/  MOV R0, 0x0 ;  /* 0x0000000000007802 */ /* 0x000fe20000000f00 */
[----:B------:R-:W1:Y:S01]  /*0020*/  LDCU.64 UR4, c[0x4][0x28] ;  /* 0x01000500ff0477ac */ /* 0x000e620008000a00 */
[----:B------:R-:W-:-:S05]  /*0030*/  CS2R R6, SRZ ;  /* 0x0000000000067805 */ /* 0x000fca000001ff00 */
[----:B------:R2:W3:Y:S01]  /*0040*/  LDC.64 R2, c[0x4][R0] ;  /* 0x0100000000027b82 */ /* 0x0004e20000000a00 */
[----:B-1----:R-:W-:Y:S02]  /*0050*/  IMAD.U32 R4, RZ, RZ, UR4 ;  /* 0x00000004ff047e24 */ /* 0x002fe4000f8e00ff */
[----:B--2---:R-:W-:-:S07]  /*0060*/  IMAD.U32 R5, RZ, RZ, UR5 ;  /* 0x00000005ff057e24 */ /* 0x004fce000f8e00ff */
[----:B------:R-:W-:-:S07]  /*0070*/  LEPC R20, `(.L_x_0) ;  /* 0x000000001014794e */ /* 0x000fce0000000000 */
[----:B0--3--:R-:W-:Y:S05]  /*0080*/  CALL.ABS.NOINC R2 ;  /* 0x0000000002007343 */ /* 0x009fea0003c00000 */
.L_x_0:
[----:B------:R-:W-:Y:S05]  /*0090*/  EXIT ;  /* 0x000000000000794d */ /* 0x000fea0003800000 */
.L_x_1:
[----:B------:R-:W-:-:S00]  /*00a0*/  BRA `(.L_x_1) ;  /* 0xfffffffc00fc7947 */ /* 0x000fc0000383ffff */
[----:B------:R-:W-:-:S00]  /*00b0*/  NOP ;  /* 0x0000000000007918 */ /* 0x000fc00000000000 */
        /* <DEDUP_REMOVED lines=12> */
.L_x_11:


//--------------------- .text._Z7kernel2Pi        --------------------------
	.section	.text._Z7kernel2Pi,"ax",@progbits
	.align	128
        .global         _Z7kernel2Pi
        .type           _Z7kernel2Pi,@function
        .size           _Z7kernel2Pi,(.L_x_12 - _Z7kernel2Pi)
        .other          _Z7kernel2Pi,@"STO_CUDA_ENTRY STV_DEFAULT"
_Z7kernel2Pi:
.text._Z7kernel2Pi:
[----:B------:R-:W0:Y:S01]  /*0000*/  LDC R1, c[0x0][0x37c] ;  /* 0x0000df00ff017b82 */ /* 0x000e220000000800 */
[----:B------:R-:W1:Y:S01]  /*0010*/  S2R R0, SR_TID.X ;  /* 0x0000000000007919 */ /* 0x000e620000002100 */
[----:B------:R-:W2:Y:S01]  /*0020*/  LDCU.64 UR36, c[0x0][0x358] ;  /* 0x00006b00ff2477ac */ /* 0x000ea20008000a00 */
[----:B-1----:R-:W-:-:S13]  /*0030*/  ISETP.NE.AND P0, PT, R0, 0x3ff, PT ;  /* 0x000003ff0000780c */ /* 0x002fda0003f05270 */
[----:B--2---:R-:W-:Y:S05]  /*0040*/  @!P0 BRA `(.L_x_2) ;  /* 0x00000000002c8947 */ /* 0x004fea0003800000 */
[----:B------:R-:W-:-:S13]  /*0050*/  ISETP.NE.AND P0, PT, R0, RZ, PT ;  /* 0x000000ff0000720c */ /* 0x000fda0003f05270 */
[----:B------:R-:W-:Y:S05]  /*0060*/  @P0 EXIT ;  /* 0x000000000000094d */ /* 0x000fea0003800000 */
[----:B------:R-:W-:Y:S01]  /*0070*/  MOV R0, 0x0 ;  /* 0x0000000000007802 */ /* 0x000fe20000000f00 */
[----:B------:R-:W1:Y:S01]  /*0080*/  LDCU.64 UR4, c[0x4][0x18] ;  /* 0x01000300ff0477ac */ /* 0x000e620008000a00 */
[----:B------:R-:W-:Y:S02]  /*0090*/  CS2R R6, SRZ ;  /* 0x0000000000067805 */ /* 0x000fe4000001ff00 */
[----:B------:R2:W3:Y:S01]  /*00a0*/  LDC.64 R2, c[0x4][R0] ;  /* 0x0100000000027b82 */ /* 0x0004e20000000a00 */
[----:B-1----:R-:W-:Y:S02]  /*00b0*/  IMAD.U32 R4, RZ, RZ, UR4 ;  /* 0x00000004ff047e24 */ /* 0x002fe4000f8e00ff */
[----:B--2---:R-:W-:-:S07]  /*00c0*/  IMAD.U32 R5, RZ, RZ, UR5 ;  /* 0x00000005ff057e24 */ /* 0x004fce000f8e00ff */
[----:B------:R-:W-:-:S07]  /*00d0*/  LEPC R20, `(.L_x_3) ;  /* 0x000000001014794e */ /* 0x000fce0000000000 */
[----:B0--3--:R-:W-:Y:S05]  /*00e0*/  CALL.ABS.NOINC R2 ;  /* 0x0000000002007343 */ /* 0x009fea0003c00000 */
.L_x_3:
[----:B------:R-:W-:Y:S05]  /*00f0*/  EXIT ;  /* 0x000000000000794d */ /* 0x000fea0003800000 */
.L_x_2:
[----:B------:R-:W1:Y:S01]  /*0100*/  LDC.64 R2, c[0x0][0x380] ;  /* 0x0000e000ff027b82 */ /* 0x000e620000000a00 */
[----:B------:R-:W-:Y:S01]  /*0110*/  IMAD.MOV.U32 R9, RZ, RZ, 0x1 ;  /* 0x00000001ff097424 */ /* 0x000fe200078e00ff */
[----:B------:R-:W-:Y:S01]  /*0120*/  MOV R0, 0x0 ;  /* 0x0000000000007802 */ /* 0x000fe20000000f00 */
[----:B------:R-:W2:Y:S01]  /*0130*/  LDCU.64 UR4, c[0x4][0x20] ;  /* 0x01000400ff0477ac */ /* 0x000ea20008000a00 */
[----:B------:R-:W-:-:S04]  /*0140*/  CS2R R6, SRZ ;  /* 0x0000000000067805 */ /* 0x000fc8000001ff00 */
[----:B------:R3:W4:Y:S01]  /*0150*/  LDC.64 R10, c[0x4][R0] ;  /* 0x01000000000a7b82 */ /* 0x0007220000000a00 */
[----:B--2---:R-:W-:Y:S02]  /*0160*/  IMAD.U32 R4, RZ, RZ, UR4 ;  /* 0x00000004ff047e24 */ /* 0x004fe4000f8e00ff */
[----:B------:R-:W-:Y:S01]  /*0170*/  IMAD.U32 R5, RZ, RZ, UR5 ;  /* 0x00000005ff057e24 */ /* 0x000fe2000f8e00ff */
[----:B-1----:R3:W-:Y:S06]  /*0180*/  STG.E desc[UR36][R2.64], R9 ;  /* 0x0000000902007986 */ /* 0x0027ec000c101924 */
[----:B------:R-:W-:-:S07]  /*0190*/  LEPC R20, `(.L_x_4) ;  /* 0x000000001014794e */ /* 0x000fce0000000000 */
[----:B0--34-:R-:W-:Y:S05]  /*01a0*/  CALL.ABS.NOINC R10 ;  /* 0x000000000a007343 */ /* 0x019fea0003c00000 */
.L_x_4:
[----:B------:R-:W-:Y:S05]  /*01b0*/  EXIT ;  /* 0x000000000000794d */ /* 0x000fea0003800000 */
.L_x_5:
        /* <DEDUP_REMOVED lines=12> */
.L_x_12:


//--------------------- .text._Z7kernel1Pi        --------------------------
	.section	.text._Z7kernel1Pi,"ax",@progbits
	.align	128
        .global         _Z7kernel1Pi
        .type           _Z7kernel1Pi,@function
        .size           _Z7kernel1Pi,(.L_x_13 - _Z7kernel1Pi)
        .other          _Z7kernel1Pi,@"STO_CUDA_ENTRY STV_DEFAULT"
_Z7kernel1Pi:
.text._Z7kernel1Pi:
[----:B------:R-:W0:Y:S01]  /*0000*/  LDC R1, c[0x0][0x37c] ;  /* 0x0000df00ff017b82 */ /* 0x000e220000000800 */
[----:B------:R-:W1:Y:S02]  /*0010*/  S2R R0, SR_TID.X ;  /* 0x0000000000007919 */ /* 0x000e640000002100 */
[----:B-1----:R-:W-:-:S13]  /*0020*/  ISETP.NE.AND P0, PT, R0, 0x3ff, PT ;  /* 0x000003ff0000780c */ /* 0x002fda0003f05270 */
[----:B------:R-:W-:Y:S05]  /*0030*/  @!P0 BRA `(.L_x_6) ;  /* 0x0000000000388947 */ /* 0x000fea0003800000 */
[----:B------:R-:W-:-:S13]  /*0040*/  ISETP.NE.AND P0, PT, R0, RZ, PT ;  /* 0x000000ff0000720c */ /* 0x000fda0003f05270 */
[----:B------:R-:W-:Y:S05]  /*0050*/  @P0 EXIT ;  /* 0x000000000000094d */ /* 0x000fea0003800000 */
[----:B------:R-:W1:Y:S01]  /*0060*/  LDC.64 R2, c[0x0][0x380] ;  /* 0x0000e000ff027b82 */ /* 0x000e620000000a00 */
[----:B------:R-:W1:Y:S01]  /*0070*/  LDCU.64 UR4, c[0x0][0x358] ;  /* 0x00006b00ff0477ac */ /* 0x000e620008000a00 */
[----:B------:R-:W-:Y:S02]  /*0080*/  MOV R0, 0x0 ;  /* 0x0000000000007802 */ /* 0x000fe40000000f00 */
[----:B------:R-:W-:Y:S01]  /*0090*/  CS2R R6, SRZ ;  /* 0x0000000000067805 */ /* 0x000fe2000001ff00 */
[----:B------:R-:W2:Y:S03]  /*00a0*/  LDCU.64 UR6, c[0x4][0x8] ;  /* 0x01000100ff0677ac */ /* 0x000ea60008000a00 */
[----:B------:R3:W4:Y:S01]  /*00b0*/  LDC.64 R8, c[0x4][R0] ;  /* 0x0100000000087b82 */ /* 0x0007220000000a00 */
[----:B--2---:R-:W-:Y:S01]  /*00c0*/  IMAD.U32 R4, RZ, RZ, UR6 ;  /* 0x00000006ff047e24 */ /* 0x004fe2000f8e00ff */
[----:B-1----:R3:W-:Y:S01]  /*00d0*/  STG.E desc[UR4][R2.64], RZ ;  /* 0x000000ff02007986 */ /* 0x0027e2000c101904 */
[----:B------:R-:W-:-:S07]  /*00e0*/  IMAD.U32 R5, RZ, RZ, UR7 ;  /* 0x00000007ff057e24 */ /* 0x000fce000f8e00ff */
[----:B------:R-:W-:-:S07]  /*00f0*/  LEPC R20, `(.L_x_7) ;  /* 0x000000001014794e */ /* 0x000fce0000000000 */
[----:B0--34-:R-:W-:Y:S05]  /*0100*/  CALL.ABS.NOINC R8 ;  /* 0x0000000008007343 */ /* 0x019fea0003c00000 */
.L_x_7:
[----:B------:R-:W-:Y:S05]  /*0110*/  EXIT ;  /* 0x000000000000794d */ /* 0x000fea0003800000 */
.L_x_6:
        /* <DEDUP_REMOVED lines=8> */
.L_x_8:
[----:B------:R-:W0:Y:S01]  /*01a0*/  LDC.64 R2, c[0x4][R2] ;  /* 0x0100000002027b82 */ /* 0x000e220000000a00 */
[----:B------:R-:W1:Y:S01]  /*01b0*/  LDCU.64 UR4, c[0x4][0x10] ;  /* 0x01000200ff0477ac */ /* 0x000e620008000a00 */
[----:B------:R-:W-:Y:S01]  /*01c0*/  CS2R R6, SRZ ;  /* 0x0000000000067805 */ /* 0x000fe2000001ff00 */
[----:B-1----:R-:W-:Y:S02]  /*01d0*/  IMAD.U32 R4, RZ, RZ, UR4 ;  /* 0x00000004ff047e24 */ /* 0x002fe4000f8e00ff */
[----:B------:R-:W-:-:S07]  /*01e0*/  IMAD.U32 R5, RZ, RZ, UR5 ;  /* 0x00000005ff057e24 */ /* 0x000fce000f8e00ff */
[----:B------:R-:W-:-:S07]  /*01f0*/  LEPC R20, `(.L_x_9) ;  /* 0x000000001014794e */ /* 0x000fce0000000000 */
[----:B0-----:R-:W-:Y:S05]  /*0200*/  CALL.ABS.NOINC R2 ;  /* 0x0000000002007343 */ /* 0x001fea0003c00000 */
.L_x_9:
[----:B------:R-:W-:Y:S05]  /*0210*/  EXIT ;  /* 0x000000000000794d */ /* 0x000fea0003800000 */
.L_x_10:
        /* <DEDUP_REMOVED lines=14> */
.L_x_13:


//--------------------- .nv.global.init           --------------------------
	.section	.nv.global.init,"aw",@progbits
.nv.global.init:
	.type		$str,@object
	.size		$str,($str$2 - $str)
$str:
        /*0000*/ 	.byte	0x4b, 0x65, 0x72, 0x6e, 0x65, 0x6c, 0x20, 0x31, 0x20, 0x65, 0x78, 0x65, 0x63, 0x75, 0x74, 0x69
        /*0010*/ 	.byte	0x6e, 0x67, 0x2e, 0x2e, 0x2e, 0x0a, 0x00
	.type		$str$2,@object
	.size		$str$2,($str$3 - $str$2)
$str$2:
        /*0017*/ 	.byte	0x4b, 0x65, 0x72, 0x6e, 0x65, 0x6c, 0x20, 0x32, 0x20, 0x65, 0x78, 0x65, 0x63, 0x75, 0x74, 0x69
        /*0027*/ 	.byte	0x6e, 0x67, 0x2e, 0x2e, 0x2e, 0x0a, 0x00
	.type		$str$3,@object
	.size		$str$3,($str$1 - $str$3)
$str$3:
        /*002e*/ 	.byte	0x4b, 0x65, 0x72, 0x6e, 0x65, 0x6c, 0x20, 0x32, 0x20, 0x61, 0x6c, 0x6d, 0x6f, 0x75, 0x73, 0x74
        /*003e*/ 	.byte	0x20, 0x65, 0x6e, 0x64, 0x2e, 0x2e, 0x2e, 0x0a, 0x00
	.type		$str$1,@object
	.size		$str$1,($str$4 - $str$1)
$str$1:
        /*0047*/ 	.byte	0x4b, 0x65, 0x72, 0x6e, 0x65, 0x6c, 0x20, 0x31, 0x20, 0x61, 0x6c, 0x6d, 0x6f, 0x75, 0x73, 0x74
        /*0057*/ 	.byte	0x20, 0x65, 0x6e, 0x64, 0x2e, 0x2e, 0x2e, 0x0a, 0x00
	.type		$str$4,@object
	.size		$str$4,(.L_4 - $str$4)
$str$4:
        /*0060*/ 	.byte	0x4b, 0x65, 0x72, 0x6e, 0x65, 0x6c, 0x20, 0x33, 0x20, 0x65, 0x78, 0x65, 0x63, 0x75, 0x74, 0x69
        /*0070*/ 	.byte	0x6e, 0x67, 0x20, 0x61, 0x66, 0x74, 0x65, 0x72, 0x20, 0x4b, 0x65, 0x72, 0x6e, 0x65, 0x6c, 0x20
        /*0080*/ 	.byte	0x31, 0x20, 0x61, 0x6e, 0x64, 0x20, 0x4b, 0x65, 0x72, 0x6e, 0x65, 0x6c, 0x20, 0x32, 0x2e, 0x2e
        /*0090*/ 	.byte	0x2e, 0x0a, 0x00
.L_4:


//--------------------- .nv.shared.reserved.0     --------------------------
	.section	.nv.shared.reserved.0,"aw",@nobits
	.weak		__nv_reservedSMEM_offset_0_alias
	.size		__nv_reservedSMEM_offset_0_alias, 0, 64
	.other		__nv_reservedSMEM_offset_0_alias,@"STO_CUDA_RESERVED_SHARED STV_DEFAULT"
__nv_reservedSMEM_offset_0_alias:
	.zero		0
	.zero		64


//--------------------- .nv.constant0._Z7kernel3v --------------------------
	.section	.nv.constant0._Z7kernel3v,"a",@progbits
	.sectionflags	@""
	.align	4
.nv.constant0._Z7kernel3v:
	.zero		896


//--------------------- .nv.constant0._Z7kernel2Pi --------------------------
	.section	.nv.constant0._Z7kernel2Pi,"a",@progbits
	.sectionflags	@""
	.align	4
.nv.constant0._Z7kernel2Pi:
	.zero		904


//--------------------- .nv.constant0._Z7kernel1Pi --------------------------
	.section	.nv.constant0._Z7kernel1Pi,"a",@progbits
	.sectionflags	@""
	.align	4
.nv.constant0._Z7kernel1Pi:
	.zero		904


//--------------------- SYMBOLS --------------------------

	.type		.nv.reservedSmem.offset0,@object
	.size		.nv.reservedSmem.offset0,0x4
	.type		vprintf,@function
